	.headerflags	@"EF_CUDA_TEXMODE_UNIFIED EF_CUDA_64BIT_ADDRESS EF_CUDA_ACCELERATORS EF_CUDA_SM90 EF_CUDA_VIRTUAL_SM(EF_CUDA_SM90)"
	.elftype	@"ET_EXEC"


//--------------------- .nv.info                  --------------------------
	.section	.nv.info,"",@"SHT_CUDA_INFO"
	.align	4


	//----- nvinfo : EIATTR_REGCOUNT
	.align		4
        /*0000*/ 	.byte	0x04, 0x2f
        /*0002*/ 	.short	(.L_1 - .L_0)
	.align		4
.L_0:
        /*0004*/ 	.word	index@(triton_poi_fused_convolution_relu_16)
        /*0008*/ 	.word	0x0000001d


	//----- nvinfo : EIATTR_MIN_STACK_SIZE
	.align		4
.L_1:
        /*000c*/ 	.byte	0x04, 0x12
        /*000e*/ 	.short	(.L_3 - .L_2)
	.align		4
.L_2:
        /*0010*/ 	.word	index@(triton_poi_fused_convolution_relu_16)
        /*0014*/ 	.word	0x00000000


	//----- nvinfo : EIATTR_FRAME_SIZE
	.align		4
.L_3:
        /*0018*/ 	.byte	0x04, 0x11
        /*001a*/ 	.short	(.L_5 - .L_4)
	.align		4
.L_4:
        /*001c*/ 	.word	index@(triton_poi_fused_convolution_relu_16)
        /*0020*/ 	.word	0x00000000


	//----- nvinfo : EIATTR_MIN_STACK_SIZE
	.align		4
.L_5:
        /*0024*/ 	.byte	0x04, 0x12
        /*0026*/ 	.short	(.L_7 - .L_6)
	.align		4
.L_6:
        /*0028*/ 	.word	index@(triton_poi_fused_convolution_relu_16)
        /*002c*/ 	.word	0x00000000
.L_7:


//--------------------- .nv.info.triton_poi_fused_convolution_relu_16 --------------------------
	.section	.nv.info.triton_poi_fused_convolution_relu_16,"",@"SHT_CUDA_INFO"
	.sectionflags	@""
	.align	4


	//----- nvinfo : EIATTR_CUDA_API_VERSION
	.align		4
        /*0000*/ 	.byte	0x04, 0x37
        /*0002*/ 	.short	(.L_9 - .L_8)
.L_8:
        /*0004*/ 	.word	0x0000007c


	//----- nvinfo : EIATTR_KPARAM_INFO
	.align		4
.L_9:
        /*0008*/ 	.byte	0x04, 0x17
        /*000a*/ 	.short	(.L_11 - .L_10)
.L_10:
        /*000c*/ 	.word	0x00000000
        /*0010*/ 	.short	0x0004
        /*0012*/ 	.short	0x001c
        /*0014*/ 	.byte	0x00, 0xf0, 0x11, 0x00


	//----- nvinfo : EIATTR_KPARAM_INFO
	.align		4
.L_11:
        /*0018*/ 	.byte	0x04, 0x17
        /*001a*/ 	.short	(.L_13 - .L_12)
.L_12:
        /*001c*/ 	.word	0x00000000
        /*0020*/ 	.short	0x0003
        /*0022*/ 	.short	0x0018
        /*0024*/ 	.byte	0x00, 0xf0, 0x11, 0x00


	//----- nvinfo : EIATTR_KPARAM_INFO
	.align		4
.L_13:
        /*0028*/ 	.byte	0x04, 0x17
        /*002a*/ 	.short	(.L_15 - .L_14)
.L_14:
        /*002c*/ 	.word	0x00000000
        /*0030*/ 	.short	0x0002
        /*0032*/ 	.short	0x0010
        /*0034*/ 	.byte	0x00, 0xf4, 0x21, 0x00


	//----- nvinfo : EIATTR_KPARAM_INFO
	.align		4
.L_15:
        /*0038*/ 	.byte	0x04, 0x17
        /*003a*/ 	.short	(.L_17 - .L_16)
.L_16:
        /*003c*/ 	.word	0x00000000
        /*0040*/ 	.short	0x0001
        /*0042*/ 	.short	0x0008
        /*0044*/ 	.byte	0x00, 0xf4, 0x21, 0x00


	//----- nvinfo : EIATTR_KPARAM_INFO
	.align		4
.L_17:
        /*0048*/ 	.byte	0x04, 0x17
        /*004a*/ 	.short	(.L_19 - .L_18)
.L_18:
        /*004c*/ 	.word	0x00000000
        /*0050*/ 	.short	0x0000
        /*0052*/ 	.short	0x0000
        /*0054*/ 	.byte	0x00, 0xf4, 0x21, 0x00


	//----- nvinfo : EIATTR_SPARSE_MMA_MASK
	.align		4
.L_19:
        /*0058*/ 	.byte	0x03, 0x50
        /*005a*/ 	.short	0x0000


	//----- nvinfo : EIATTR_MAXREG_COUNT
	.align		4
        /*005c*/ 	.byte	0x03, 0x1b
        /*005e*/ 	.short	0x00ff


	//----- nvinfo : EIATTR_EXIT_INSTR_OFFSETS
	.align		4
        /*0060*/ 	.byte	0x04, 0x1c
        /*0062*/ 	.short	(.L_21 - .L_20)


	//   ....[0]....
.L_20:
        /*0064*/ 	.word	0x000006e0


	//   ....[1]....
        /*0068*/ 	.word	0x00000760


	//----- nvinfo : EIATTR_REQNTID
	.align		4
.L_21:
        /*006c*/ 	.byte	0x04, 0x10
        /*006e*/ 	.short	(.L_23 - .L_22)
.L_22:
        /*0070*/ 	.word	0x00000080
        /*0074*/ 	.word	0x00000001
        /*0078*/ 	.word	0x00000001


	//----- nvinfo : EIATTR_CBANK_PARAM_SIZE
	.align		4
.L_23:
        /*007c*/ 	.byte	0x03, 0x19
        /*007e*/ 	.short	0x0020


	//----- nvinfo : EIATTR_PARAM_CBANK
	.align		4
        /*0080*/ 	.byte	0x04, 0x0a
        /*0082*/ 	.short	(.L_25 - .L_24)
	.align		4
.L_24:
        /*0084*/ 	.word	index@(.nv.constant0.triton_poi_fused_convolution_relu_16)
        /*0088*/ 	.short	0x0210
        /*008a*/ 	.short	0x0020


	//----- nvinfo : EIATTR_SW_WAR
	.align		4
.L_25:
        /*008c*/ 	.byte	0x04, 0x36
        /*008e*/ 	.short	(.L_27 - .L_26)
.L_26:
        /*0090*/ 	.word	0x00000008
.L_27:


//--------------------- .nv.callgraph             --------------------------
	.section	.nv.callgraph,"",@"SHT_CUDA_CALLGRAPH"
	.align	4
	.sectionentsize	8
	.align		4
        /*0000*/ 	.word	0x00000000
	.align		4
        /*0004*/ 	.word	0xffffffff
	.align		4
        /*0008*/ 	.word	0x00000000
	.align		4
        /*000c*/ 	.word	0xfffffffe
	.align		4
        /*0010*/ 	.word	0x00000000
	.align		4
        /*0014*/ 	.word	0xfffffffd
	.align		4
        /*0018*/ 	.word	0x00000000
	.align		4
        /*001c*/ 	.word	0xfffffffc


//--------------------- .text.triton_poi_fused_convolution_relu_16 --------------------------
	.section	.text.triton_poi_fused_convolution_relu_16,"ax",@progbits
	.sectionflags	@"SHF_BARRIERS=1"
	.align	128
        .global         triton_poi_fused_convolution_relu_16
        .type           triton_poi_fused_convolution_relu_16,@function
        .size           triton_poi_fused_convolution_relu_16,(.L_x_1 - triton_poi_fused_convolution_relu_16)
        .other          triton_poi_fused_convolution_relu_16,@"STO_CUDA_ENTRY STV_DEFAULT"
triton_poi_fused_convolution_relu_16:
.text.triton_poi_fused_convolution_relu_16:
[----:B------:R-:W0:Y:S02]  /*0000*/  LDC R1, c[0x0][0x28] ;  /* 0x00000a00ff017b82 */ /* 0x000e240000000800 */
[----:B------:R-:W1:Y:S01]  /*0010*/  S2R R3, SR_CTAID.Y ;  /* 0x0000000000037919 */ /* 0x000e620000002600 */
[----:B------:R-:W2:Y:S01]  /*0020*/  LDC.64 R4, c[0x0][0x210] ;  /* 0x00008400ff047b82 */ /* 0x000ea20000000a00 */
[----:B------:R-:W-:Y:S01]  /*0030*/  ULDC.64 UR6, c[0x0][0x208] ;  /* 0x0000820000067ab9 */ /* 0x000fe20000000a00 */
[----:B------:R-:W3:Y:S01]  /*0040*/  S2R R0, SR_TID.X ;  /* 0x0000000000007919 */ /* 0x000ee20000002100 */
[----:B------:R-:W4:Y:S01]  /*0050*/  S2R R9, SR_CTAID.X ;  /* 0x0000000000097919 */ /* 0x000f220000002500 */
[----:B-1----:R-:W-:Y:S01]  /*0060*/  IMAD.SHL.U32 R2, R3, 0x10, RZ ;  /* 0x0000001003027824 */ /* 0x002fe200078e00ff */
[----:B------:R-:W-:Y:S01]  /*0070*/  SHF.R.S32.HI R6, RZ, 0x1b, R3 ;  /* 0x0000001bff067819 */ /* 0x000fe20000011403 */
[----:B---3--:R-:W-:-:S03]  /*0080*/  IMAD.SHL.U32 R16, R0, 0x4, RZ ;  /* 0x0000000400107824 */ /* 0x008fc600078e00ff */
[----:B------:R-:W-:Y:S02]  /*0090*/  SGXT R6, R6, 0x1 ;  /* 0x000000010606781a */ /* 0x000fe40000000200 */
[----:B------:R-:W-:Y:S02]  /*00a0*/  SHF.R.U32.HI R20, RZ, 0x2, R0 ;  /* 0x00000002ff147819 */ /* 0x000fe40000011600 */
[----:B------:R-:W-:Y:S02]  /*00b0*/  LOP3.LUT R3, R2, 0xc, R16, 0xf8, !PT ;  /* 0x0000000c02037812 */ /* 0x000fe400078ef810 */
[----:B------:R-:W-:Y:S02]  /*00c0*/  SGXT.U32 R20, R20, 0x5 ;  /* 0x000000051414781a */ /* 0x000fe40000000000 */
[----:B------:R-:W-:Y:S02]  /*00d0*/  LEA.HI R8, R6, R3, RZ, 0x9 ;  /* 0x0000000306087211 */ /* 0x000fe400078f48ff */
[----:B------:R-:W1:Y:S02]  /*00e0*/  LDC.64 R6, c[0x0][0x218] ;  /* 0x00008600ff067b82 */ /* 0x000e640000000a00 */
[C---:B------:R-:W-:Y:S01]  /*00f0*/  LOP3.LUT R10, R8.reuse, 0xfffffe00, RZ, 0xc0, !PT ;  /* 0xfffffe00080a7812 */ /* 0x040fe200078ec0ff */
[----:B------:R-:W-:-:S04]  /*0100*/  IMAD.SHL.U32 R8, R8, 0x40, RZ ;  /* 0x0000004008087824 */ /* 0x000fc800078e00ff */
[----:B------:R-:W-:Y:S01]  /*0110*/  IMAD.IADD R13, R3, 0x1, -R10 ;  /* 0x00000001030d7824 */ /* 0x000fe200078e0a0a */
[----:B------:R-:W-:Y:S01]  /*0120*/  LOP3.LUT R10, R8, 0xffff8000, RZ, 0xc0, !PT ;  /* 0xffff8000080a7812 */ /* 0x000fe200078ec0ff */
[----:B----4-:R-:W-:-:S04]  /*0130*/  IMAD.SHL.U32 R3, R9, 0x40, RZ ;  /* 0x0000004009037824 */ /* 0x010fc800078e00ff */
[----:B------:R-:W-:Y:S01]  /*0140*/  IMAD.IADD R10, R13, 0x1, R10 ;  /* 0x000000010d0a7824 */ /* 0x000fe200078e020a */
[----:B------:R-:W-:Y:S02]  /*0150*/  LOP3.LUT R8, R3, R20, RZ, 0xfc, !PT ;  /* 0x0000001403087212 */ /* 0x000fe400078efcff */
[----:B------:R-:W-:Y:S02]  /*0160*/  LOP3.LUT R9, R3, 0x20, R20, 0xfe, !PT ;  /* 0x0000002003097812 */ /* 0x000fe400078efe14 */
[C---:B------:R-:W-:Y:S01]  /*0170*/  ISETP.GE.AND P0, PT, R8.reuse, 0x40, PT ;  /* 0x000000400800780c */ /* 0x040fe20003f06270 */
[--C-:B------:R-:W-:Y:S01]  /*0180*/  IMAD R19, R8, 0x200, R10.reuse ;  /* 0x0000020008137824 */ /* 0x100fe200078e020a */
[C---:B------:R-:W-:Y:S01]  /*0190*/  ISETP.GE.AND P1, PT, R9.reuse, 0x40, PT ;  /* 0x000000400900780c */ /* 0x040fe20003f26270 */
[----:B------:R-:W-:Y:S01]  /*01a0*/  IMAD R23, R9, 0x200, R10 ;  /* 0x0000020009177824 */ /* 0x000fe200078e020a */
[----:B------:R-:W-:Y:S02]  /*01b0*/  CS2R R8, SRZ ;  /* 0x0000000000087805 */ /* 0x000fe4000001ff00 */
[----:B------:R-:W-:Y:S01]  /*01c0*/  CS2R R10, SRZ ;  /* 0x00000000000a7805 */ /* 0x000fe2000001ff00 */
[----:B-1----:R-:W-:Y:S01]  /*01d0*/  IMAD.WIDE R12, R13, 0x4, R6 ;  /* 0x000000040d0c7825 */ /* 0x002fe200078e0206 */
[----:B------:R-:W-:-:S03]  /*01e0*/  CS2R R6, SRZ ;  /* 0x0000000000067805 */ /* 0x000fc6000001ff00 */
[--C-:B--2---:R-:W-:Y:S02]  /*01f0*/  IMAD.WIDE R18, R19, 0x4, R4.reuse ;  /* 0x0000000413127825 */ /* 0x104fe400078e0204 */
[----:B------:R-:W2:Y:S02]  /*0200*/  LDG.E.EL.128 R12, desc[UR6][R12.64] ;  /* 0x000000060c0c7981 */ /* 0x000ea4000c2e1d00 */
[----:B------:R-:W-:Y:S01]  /*0210*/  IMAD.WIDE R22, R23, 0x4, R4 ;  /* 0x0000000417167825 */ /* 0x000fe200078e0204 */
[----:B------:R-:W-:Y:S01]  /*0220*/  CS2R R4, SRZ ;  /* 0x0000000000047805 */ /* 0x000fe2000001ff00 */
[----:B------:R-:W2:Y:S05]  /*0230*/  @!P0 LDG.E.EL.128 R8, desc[UR6][R18.64] ;  /* 0x0000000612088981 */ /* 0x000eaa000c2e1d00 */
[----:B------:R1:W3:Y:S01]  /*0240*/  @!P1 LDG.E.EL.128 R4, desc[UR6][R22.64] ;  /* 0x0000000616049981 */ /* 0x0002e2000c2e1d00 */
[----:B------:R-:W4:Y:S01]  /*0250*/  S2UR UR5, SR_CgaCtaId ;  /* 0x00000000000579c3 */ /* 0x000f220000008800 */
[----:B------:R-:W-:Y:S01]  /*0260*/  IMAD.SHL.U32 R17, R0, 0x100, RZ ;  /* 0x0000010000117824 */ /* 0x000fe200078e00ff */
[----:B------:R-:W-:-:S04]  /*0270*/  UMOV UR4, 0x400 ;  /* 0x0000040000047882 */ /* 0x000fc80000000000 */
[----:B------:R-:W-:-:S04]  /*0280*/  LOP3.LUT R17, R17, 0x300, RZ, 0xc0, !PT ;  /* 0x0000030011117812 */ /* 0x000fc800078ec0ff */
[C---:B------:R-:W-:Y:S02]  /*0290*/  LOP3.LUT R24, R17.reuse, 0x40, RZ, 0xfc, !PT ;  /* 0x0000004011187812 */ /* 0x040fe400078efcff */
[C---:B------:R-:W-:Y:S02]  /*02a0*/  LOP3.LUT R25, R17.reuse, 0x80, RZ, 0xfc, !PT ;  /* 0x0000008011197812 */ /* 0x040fe400078efcff */
[C---:B------:R-:W-:Y:S02]  /*02b0*/  LOP3.LUT R21, R17.reuse, R20, RZ, 0xfc, !PT ;  /* 0x0000001411157212 */ /* 0x040fe400078efcff */
[----:B-1----:R-:W-:Y:S01]  /*02c0*/  LOP3.LUT R23, R17, 0xc0, RZ, 0xfc, !PT ;  /* 0x000000c011177812 */ /* 0x002fe200078efcff */
[----:B----4-:R-:W-:-:S06]  /*02d0*/  UPRMT UR4, UR5, 0x654, UR4 ;  /* 0x0000065405047896 */ /* 0x010fcc0008000004 */
[----:B------:R-:W-:Y:S02]  /*02e0*/  LEA.HI R20, R17, UR4, RZ, 0x1c ;  /* 0x0000000411147c11 */ /* 0x000fe4000f8fe0ff */
[----:B------:R-:W-:Y:S02]  /*02f0*/  LEA.HI R24, R24, UR4, RZ, 0x1c ;  /* 0x0000000418187c11 */ /* 0x000fe4000f8fe0ff */
[----:B------:R-:W-:Y:S02]  /*0300*/  LEA.HI R22, R25, UR4, RZ, 0x1c ;  /* 0x0000000419167c11 */ /* 0x000fe4000f8fe0ff */
[----:B------:R-:W-:Y:S01]  /*0310*/  LEA.HI R26, R23, UR4, RZ, 0x1c ;  /* 0x00000004171a7c11 */ /* 0x000fe2000f8fe0ff */
[C---:B------:R-:W-:Y:S02]  /*0320*/  IMAD R18, R21.reuse, 0x4, R20 ;  /* 0x0000000415127824 */ /* 0x040fe400078e0214 */
[C---:B------:R-:W-:Y:S02]  /*0330*/  IMAD R17, R21.reuse, 0x4, R24 ;  /* 0x0000000415117824 */ /* 0x040fe400078e0218 */
[----:B------:R-:W-:-:S02]  /*0340*/  IMAD R20, R21, 0x4, R22 ;  /* 0x0000000415147824 */ /* 0x000fc400078e0216 */
[----:B------:R-:W-:Y:S01]  /*0350*/  IMAD R19, R21, 0x4, R26 ;  /* 0x0000000415137824 */ /* 0x000fe200078e021a */
[C---:B--2---:R-:W-:Y:S01]  /*0360*/  FSETP.GEU.AND P6, PT, R12.reuse, -R8, PT ;  /* 0x800000080c00720b */ /* 0x044fe20003fce000 */
[----:B------:R-:W-:Y:S01]  /*0370*/  FADD R8, R12, R8 ;  /* 0x000000080c087221 */ /* 0x000fe20000000000 */
[C---:B------:R-:W-:Y:S01]  /*0380*/  FSETP.GEU.AND P2, PT, R13.reuse, -R9, PT ;  /* 0x800000090d00720b */ /* 0x040fe20003f4e000 */
[----:B------:R-:W-:Y:S01]  /*0390*/  FADD R9, R13, R9 ;  /* 0x000000090d097221 */ /* 0x000fe20000000000 */
[C---:B------:R-:W-:Y:S01]  /*03a0*/  FSETP.GEU.AND P4, PT, R14.reuse, -R10, PT ;  /* 0x8000000a0e00720b */ /* 0x040fe20003f8e000 */
[----:B------:R-:W-:Y:S01]  /*03b0*/  FADD R10, R14, R10 ;  /* 0x0000000a0e0a7221 */ /* 0x000fe20000000000 */
[C---:B------:R-:W-:Y:S01]  /*03c0*/  FSETP.GEU.AND P5, PT, R15.reuse, -R11, PT ;  /* 0x8000000b0f00720b */ /* 0x040fe20003fae000 */
[----:B------:R-:W-:Y:S01]  /*03d0*/  FADD R11, R15, R11 ;  /* 0x0000000b0f0b7221 */ /* 0x000fe20000000000 */
[C---:B---3--:R-:W-:Y:S01]  /*03e0*/  FSETP.GEU.AND P0, PT, R12.reuse, -R4, PT ;  /* 0x800000040c00720b */ /* 0x048fe20003f0e000 */
[----:B------:R-:W-:Y:S01]  /*03f0*/  FADD R4, R12, R4 ;  /* 0x000000040c047221 */ /* 0x000fe20000000000 */
[C---:B------:R-:W-:Y:S01]  /*0400*/  FSETP.GEU.AND P1, PT, R13.reuse, -R5, PT ;  /* 0x800000050d00720b */ /* 0x040fe20003f2e000 */
[----:B------:R-:W-:Y:S01]  /*0410*/  FADD R5, R13, R5 ;  /* 0x000000050d057221 */ /* 0x000fe20000000000 */
[C---:B------:R-:W-:Y:S01]  /*0420*/  FSETP.GEU.AND P3, PT, R14.reuse, -R6, PT ;  /* 0x800000060e00720b */ /* 0x040fe20003f6e000 */
[----:B------:R-:W-:Y:S01]  /*0430*/  FADD R6, R14, R6 ;  /* 0x000000060e067221 */ /* 0x000fe20000000000 */
[----:B------:R-:W-:-:S02]  /*0440*/  FSEL R13, R8, RZ, P6 ;  /* 0x000000ff080d7208 */ /* 0x000fc40003000000 */
[C---:B------:R-:W-:Y:S01]  /*0450*/  FSETP.GEU.AND P6, PT, R15.reuse, -R7, PT ;  /* 0x800000070f00720b */ /* 0x040fe20003fce000 */
[----:B------:R-:W-:Y:S01]  /*0460*/  FADD R15, R15, R7 ;  /* 0x000000070f0f7221 */ /* 0x000fe20000000000 */
[----:B------:R-:W-:Y:S02]  /*0470*/  FSEL R12, R9, RZ, P2 ;  /* 0x000000ff090c7208 */ /* 0x000fe40001000000 */
[----:B------:R-:W-:Y:S02]  /*0480*/  FSEL R9, R10, RZ, P4 ;  /* 0x000000ff0a097208 */ /* 0x000fe40002000000 */
[----:B------:R-:W-:Y:S01]  /*0490*/  FSEL R10, R11, RZ, P5 ;  /* 0x000000ff0b0a7208 */ /* 0x000fe20002800000 */
[----:B------:R-:W-:Y:S01]  /*04a0*/  STS [R18], R13 ;  /* 0x0000000d12007388 */ /* 0x000fe20000000800 */
[----:B------:R-:W-:Y:S02]  /*04b0*/  FSEL R21, R4, RZ, P0 ;  /* 0x000000ff04157208 */ /* 0x000fe40000000000 */
[----:B------:R-:W-:Y:S01]  /*04c0*/  FSEL R14, R5, RZ, P1 ;  /* 0x000000ff050e7208 */ /* 0x000fe20000800000 */
[----:B------:R-:W-:Y:S01]  /*04d0*/  STS [R17+0x100], R12 ;  /* 0x0001000c11007388 */ /* 0x000fe20000000800 */
[----:B------:R-:W-:-:S02]  /*04e0*/  FSEL R23, R6, RZ, P3 ;  /* 0x000000ff06177208 */ /* 0x000fc40001800000 */
[----:B------:R-:W-:Y:S01]  /*04f0*/  FSEL R22, R15, RZ, P6 ;  /* 0x000000ff0f167208 */ /* 0x000fe20003000000 */
[----:B------:R-:W-:Y:S04]  /*0500*/  STS [R20+0x200], R9 ;  /* 0x0002000914007388 */ /* 0x000fe80000000800 */
[----:B------:R1:W-:Y:S04]  /*0510*/  STS [R19+0x300], R10 ;  /* 0x0003000a13007388 */ /* 0x0003e80000000800 */
[----:B------:R-:W-:Y:S04]  /*0520*/  STS [R18+0x80], R21 ;  /* 0x0000801512007388 */ /* 0x000fe80000000800 */
[----:B------:R-:W-:Y:S01]  /*0530*/  STS [R17+0x180], R14 ;  /* 0x0001800e11007388 */ /* 0x000fe20000000800 */
[----:B------:R-:W-:Y:S01]  /*0540*/  SHF.R.U32.HI R7, RZ, 0x2, R0 ;  /* 0x00000002ff077819 */ /* 0x000fe20000011600 */
[----:B-1----:R-:W1:Y:S02]  /*0550*/  LDC.64 R10, c[0x0][0x220] ;  /* 0x00008800ff0a7b82 */ /* 0x002e640000000a00 */
[----:B------:R-:W-:Y:S04]  /*0560*/  STS [R20+0x280], R23 ;  /* 0x0002801714007388 */ /* 0x000fe80000000800 */
[----:B------:R-:W-:Y:S01]  /*0570*/  STS [R19+0x380], R22 ;  /* 0x0003801613007388 */ /* 0x000fe20000000800 */
[----:B------:R-:W-:-:S02]  /*0580*/  LOP3.LUT R7, R7, 0x1c, RZ, 0xc0, !PT ;  /* 0x0000001c07077812 */ /* 0x000fc400078ec0ff */
[----:B------:R-:W-:-:S03]  /*0590*/  LOP3.LUT R8, R16, 0x1fc, RZ, 0xc0, !PT ;  /* 0x000001fc10087812 */ /* 0x000fc600078ec0ff */
[----:B------:R-:W-:-:S04]  /*05a0*/  VIADD R7, R7, UR4 ;  /* 0x0000000407077c36 */ /* 0x000fc80008000000 */
[----:B------:R-:W-:Y:S01]  /*05b0*/  IMAD R12, R8, 0x4, R7 ;  /* 0x00000004080c7824 */ /* 0x000fe200078e0207 */
[----:B------:R-:W-:Y:S01]  /*05c0*/  BAR.SYNC.DEFER_BLOCKING 0x0 ;  /* 0x0000000000007b1d */ /* 0x000fe20000010000 */
[----:B------:R-:W-:-:S05]  /*05d0*/  SHF.R.U32.HI R9, RZ, 0x4, R0 ;  /* 0x00000004ff097819 */ /* 0x000fca0000011600 */
[----:B------:R-:W-:Y:S04]  /*05e0*/  LDS R4, [R12] ;  /* 0x000000000c047984 */ /* 0x000fe80000000800 */
[----:B------:R-:W-:Y:S04]  /*05f0*/  LDS R5, [R12+0x4] ;  /* 0x000004000c057984 */ /* 0x000fe80000000800 */
[----:B------:R-:W-:Y:S04]  /*0600*/  LDS R6, [R12+0x8] ;  /* 0x000008000c067984 */ /* 0x000fe80000000800 */
[----:B------:R-:W2:Y:S01]  /*0610*/  LDS R7, [R12+0xc] ;  /* 0x00000c000c077984 */ /* 0x000ea20000000800 */
[----:B------:R-:W-:-:S02]  /*0620*/  SGXT.U32 R9, R9, 0x3 ;  /* 0x000000030909781a */ /* 0x000fc40000000000 */
[----:B------:R-:W-:Y:S02]  /*0630*/  LOP3.LUT R16, R3, 0x3c, R16, 0xf8, !PT ;  /* 0x0000003c03107812 */ /* 0x000fe400078ef810 */
[----:B------:R-:W-:Y:S02]  /*0640*/  LOP3.LUT R0, R8, 0x200, RZ, 0xfc, !PT ;  /* 0x0000020008007812 */ /* 0x000fe400078efcff */
[----:B------:R-:W-:Y:S02]  /*0650*/  LOP3.LUT R9, R2, R9, RZ, 0xfc, !PT ;  /* 0x0000000902097212 */ /* 0x000fe400078efcff */
[----:B------:R-:W-:Y:S02]  /*0660*/  ISETP.GE.AND P0, PT, R16, 0x40, PT ;  /* 0x000000401000780c */ /* 0x000fe40003f06270 */
[----:B------:R-:W-:Y:S01]  /*0670*/  SHF.R.U32.HI R0, RZ, 0x4, R0 ;  /* 0x00000004ff007819 */ /* 0x000fe20000011600 */
[----:B------:R-:W-:-:S03]  /*0680*/  IMAD R9, R9, 0x40, R16 ;  /* 0x0000004009097824 */ /* 0x000fc600078e0210 */
[----:B------:R-:W-:Y:S01]  /*0690*/  LOP3.LUT R0, R0, 0x3c, RZ, 0xc0, !PT ;  /* 0x0000003c00007812 */ /* 0x000fe200078ec0ff */
[----:B-1----:R-:W-:-:S04]  /*06a0*/  IMAD.WIDE R2, R9, 0x4, R10 ;  /* 0x0000000409027825 */ /* 0x002fc800078e020a */
[----:B------:R-:W-:-:S04]  /*06b0*/  VIADD R13, R0, UR4 ;  /* 0x00000004000d7c36 */ /* 0x000fc80008000000 */
[----:B------:R-:W-:Y:S01]  /*06c0*/  IMAD R13, R8, 0x4, R13 ;  /* 0x00000004080d7824 */ /* 0x000fe200078e020d */
[----:B--2---:R1:W-:Y:S01]  /*06d0*/  @!P0 STG.E.128 desc[UR6][R2.64], R4 ;  /* 0x0000000402008986 */ /* 0x0043e2000c101d06 */
[----:B------:R-:W-:Y:S05]  /*06e0*/  @P0 EXIT ;  /* 0x000000000000094d */ /* 0x000fea0003800000 */
[----:B-1----:R-:W-:Y:S01]  /*06f0*/  LDS R4, [R13+0x800] ;  /* 0x000800000d047984 */ /* 0x002fe20000000800 */
[----:B------:R-:W-:-:S03]  /*0700*/  VIADD R9, R9, 0x200 ;  /* 0x0000020009097836 */ /* 0x000fc60000000000 */
[----:B------:R-:W-:Y:S01]  /*0710*/  LDS R5, [R13+0x804] ;  /* 0x000804000d057984 */ /* 0x000fe20000000800 */
[----:B------:R-:W-:-:S03]  /*0720*/  IMAD.WIDE R10, R9, 0x4, R10 ;  /* 0x00000004090a7825 */ /* 0x000fc600078e020a */
[----:B------:R-:W-:Y:S04]  /*0730*/  LDS R6, [R13+0x808] ;  /* 0x000808000d067984 */ /* 0x000fe80000000800 */
[----:B------:R-:W0:Y:S04]  /*0740*/  LDS R7, [R13+0x80c] ;  /* 0x00080c000d077984 */ /* 0x000e280000000800 */
[----:B0-----:R-:W-:Y:S01]  /*0750*/  STG.E.128 desc[UR6][R10.64], R4 ;  /* 0x000000040a007986 */ /* 0x001fe2000c101d06 */
[----:B------:R-:W-:Y:S05]  /*0760*/  EXIT ;  /* 0x000000000000794d */ /* 0x000fea0003800000 */
.L_x_0:
[----:B------:R-:W-:-:S00]  /*0770*/  BRA `(.L_x_0) ;  /* 0xfffffffc00fc7947 */ /* 0x000fc0000383ffff */
[----:B------:R-:W-:-:S00]  /*0780*/  NOP ;  /* 0x0000000000007918 */ /* 0x000fc00000000000 */
[----:B------:R-:W-:-:S00]  /*0790*/  NOP ;  /* 0x0000000000007918 */ /* 0x000fc00000000000 */
[----:B------:R-:W-:-:S00]  /*07a0*/  NOP ;  /* 0x0000000000007918 */ /* 0x000fc00000000000 */
[----:B------:R-:W-:-:S00]  /*07b0*/  NOP ;  /* 0x0000000000007918 */ /* 0x000fc00000000000 */
[----:B------:R-:W-:-:S00]  /*07c0*/  NOP ;  /* 0x0000000000007918 */ /* 0x000fc00000000000 */
[----:B------:R-:W-:-:S00]  /*07d0*/  NOP ;  /* 0x0000000000007918 */ /* 0x000fc00000000000 */
[----:B------:R-:W-:-:S00]  /*07e0*/  NOP ;  /* 0x0000000000007918 */ /* 0x000fc00000000000 */
[----:B------:R-:W-:-:S00]  /*07f0*/  NOP ;  /* 0x0000000000007918 */ /* 0x000fc00000000000 */
.L_x_1:


//--------------------- .nv.shared.triton_poi_fused_convolution_relu_16 --------------------------
	.section	.nv.shared.triton_poi_fused_convolution_relu_16,"aw",@nobits
	.sectionflags	@""
	.align	16
	.zero		1024


//--------------------- .nv.constant0.triton_poi_fused_convolution_relu_16 --------------------------
	.section	.nv.constant0.triton_poi_fused_convolution_relu_16,"a",@progbits
	.sectionflags	@""
	.align	4
.nv.constant0.triton_poi_fused_convolution_relu_16:
	.zero		560
